//
// Generated by NVIDIA NVVM Compiler
//
// Compiler Build ID: CL-36424714
// Cuda compilation tools, release 13.0, V13.0.88
// Based on NVVM 20.0.0
//

.version 9.0
.target sm_100
.address_size 64

	// .globl	_Z5SgemmILi128ELi8ELi128ELi8ELi8ELb0EEvPfS0_S0_iii
// _ZZ5SgemmILi128ELi8ELi128ELi8ELi8ELb0EEvPfS0_S0_iiiE2AS has been demoted
// _ZZ5SgemmILi128ELi8ELi128ELi8ELi8ELb0EEvPfS0_S0_iiiE2BS has been demoted

.visible .entry _Z5SgemmILi128ELi8ELi128ELi8ELi8ELb0EEvPfS0_S0_iii(
	.param .u64 .ptr .align 1 _Z5SgemmILi128ELi8ELi128ELi8ELi8ELb0EEvPfS0_S0_iii_param_0,
	.param .u64 .ptr .align 1 _Z5SgemmILi128ELi8ELi128ELi8ELi8ELb0EEvPfS0_S0_iii_param_1,
	.param .u64 .ptr .align 1 _Z5SgemmILi128ELi8ELi128ELi8ELi8ELb0EEvPfS0_S0_iii_param_2,
	.param .u32 _Z5SgemmILi128ELi8ELi128ELi8ELi8ELb0EEvPfS0_S0_iii_param_3,
	.param .u32 _Z5SgemmILi128ELi8ELi128ELi8ELi8ELb0EEvPfS0_S0_iii_param_4,
	.param .u32 _Z5SgemmILi128ELi8ELi128ELi8ELi8ELb0EEvPfS0_S0_iii_param_5
)
{
	.reg .pred 	%p<5>;
	.reg .b32 	%r<93>;
	.reg .b32 	%f<469>;
	.reg .b64 	%rd<33>;
	// demoted variable
	.shared .align 16 .b8 _ZZ5SgemmILi128ELi8ELi128ELi8ELi8ELb0EEvPfS0_S0_iiiE2AS[8192];
	// demoted variable
	.shared .align 16 .b8 _ZZ5SgemmILi128ELi8ELi128ELi8ELi8ELb0EEvPfS0_S0_iiiE2BS[8192];
	ld.param.u32 	%r24, [_Z5SgemmILi128ELi8ELi128ELi8ELi8ELb0EEvPfS0_S0_iii_param_5];
	mov.u32 	%r25, %tid.x;
	mov.u32 	%r26, %tid.y;
	mov.u32 	%r27, %ntid.x;
	mad.lo.s32 	%r1, %r26, %r27, %r25;
	shr.u32 	%r2, %r1, 1;
	shl.b32 	%r3, %r1, 2;
	and.b32  	%r4, %r3, 4;
	mov.u32 	%r28, %ctaid.y;
	shl.b32 	%r5, %r28, 7;
	mov.u32 	%r29, %ctaid.x;
	shl.b32 	%r6, %r29, 7;
	setp.lt.s32 	%p1, %r24, 0;
	mov.f32 	%f277, 0f00000000;
	mov.f32 	%f278, %f277;
	mov.f32 	%f279, %f277;
	mov.f32 	%f280, %f277;
	mov.f32 	%f281, %f277;
	mov.f32 	%f282, %f277;
	mov.f32 	%f283, %f277;
	mov.f32 	%f284, %f277;
	mov.f32 	%f285, %f277;
	mov.f32 	%f286, %f277;
	mov.f32 	%f287, %f277;
	mov.f32 	%f288, %f277;
	mov.f32 	%f289, %f277;
	mov.f32 	%f290, %f277;
	mov.f32 	%f291, %f277;
	mov.f32 	%f292, %f277;
	mov.f32 	%f293, %f277;
	mov.f32 	%f294, %f277;
	mov.f32 	%f295, %f277;
	mov.f32 	%f296, %f277;
	mov.f32 	%f297, %f277;
	mov.f32 	%f298, %f277;
	mov.f32 	%f299, %f277;
	mov.f32 	%f300, %f277;
	mov.f32 	%f301, %f277;
	mov.f32 	%f302, %f277;
	mov.f32 	%f303, %f277;
	mov.f32 	%f304, %f277;
	mov.f32 	%f305, %f277;
	mov.f32 	%f306, %f277;
	mov.f32 	%f307, %f277;
	mov.f32 	%f308, %f277;
	mov.f32 	%f309, %f277;
	mov.f32 	%f310, %f277;
	mov.f32 	%f311, %f277;
	mov.f32 	%f312, %f277;
	mov.f32 	%f313, %f277;
	mov.f32 	%f314, %f277;
	mov.f32 	%f315, %f277;
	mov.f32 	%f316, %f277;
	mov.f32 	%f317, %f277;
	mov.f32 	%f318, %f277;
	mov.f32 	%f319, %f277;
	mov.f32 	%f320, %f277;
	mov.f32 	%f321, %f277;
	mov.f32 	%f322, %f277;
	mov.f32 	%f323, %f277;
	mov.f32 	%f324, %f277;
	mov.f32 	%f325, %f277;
	mov.f32 	%f326, %f277;
	mov.f32 	%f327, %f277;
	mov.f32 	%f328, %f277;
	mov.f32 	%f329, %f277;
	mov.f32 	%f330, %f277;
	mov.f32 	%f331, %f277;
	mov.f32 	%f332, %f277;
	mov.f32 	%f333, %f277;
	mov.f32 	%f334, %f277;
	mov.f32 	%f335, %f277;
	mov.f32 	%f336, %f277;
	mov.f32 	%f337, %f277;
	mov.f32 	%f338, %f277;
	mov.f32 	%f339, %f277;
	mov.f32 	%f340, %f277;
	@%p1 bra 	$L__BB0_7;
	ld.param.u32 	%r83, [_Z5SgemmILi128ELi8ELi128ELi8ELi8ELb0EEvPfS0_S0_iii_param_4];
	shr.u32 	%r31, %r1, 5;
	and.b32  	%r32, %r3, 124;
	add.s32 	%r33, %r5, %r2;
	mad.lo.s32 	%r87, %r24, %r33, %r4;
	shl.b32 	%r34, %r31, 9;
	mov.u32 	%r35, _ZZ5SgemmILi128ELi8ELi128ELi8ELi8ELb0EEvPfS0_S0_iiiE2BS;
	add.s32 	%r36, %r35, %r34;
	shl.b32 	%r37, %r3, 2;
	and.b32  	%r38, %r37, 496;
	add.s32 	%r8, %r36, %r38;
	mad.lo.s32 	%r39, %r83, %r31, %r6;
	add.s32 	%r89, %r39, %r32;
	neg.s32 	%r88, %r24;
	mov.b32 	%r90, 0;
	mov.f32 	%f277, 0f00000000;
	mov.u32 	%r92, %r90;
$L__BB0_2:
	setp.ne.s32 	%p2, %r90, 0;
	mov.f32 	%f213, 0f7FC00000;
	mov.f32 	%f214, 0f7FC00000;
	mov.f32 	%f215, 0f7FC00000;
	mov.f32 	%f216, 0f7FC00000;
	mov.f32 	%f217, 0f7FC00000;
	mov.f32 	%f218, 0f7FC00000;
	mov.f32 	%f219, 0f7FC00000;
	mov.f32 	%f220, 0f7FC00000;
	mov.f32 	%f221, 0f7FC00000;
	mov.f32 	%f222, 0f7FC00000;
	mov.f32 	%f223, 0f7FC00000;
	mov.f32 	%f224, 0f7FC00000;
	mov.f32 	%f225, 0f7FC00000;
	mov.f32 	%f226, 0f7FC00000;
	mov.f32 	%f227, 0f7FC00000;
	mov.f32 	%f228, 0f7FC00000;
	mov.f32 	%f229, 0f7FC00000;
	mov.f32 	%f230, 0f7FC00000;
	mov.f32 	%f231, 0f7FC00000;
	mov.f32 	%f232, 0f7FC00000;
	mov.f32 	%f233, 0f7FC00000;
	mov.f32 	%f234, 0f7FC00000;
	mov.f32 	%f235, 0f7FC00000;
	mov.f32 	%f236, 0f7FC00000;
	mov.f32 	%f237, 0f7FC00000;
	mov.f32 	%f238, 0f7FC00000;
	mov.f32 	%f239, 0f7FC00000;
	mov.f32 	%f240, 0f7FC00000;
	mov.f32 	%f241, 0f7FC00000;
	mov.f32 	%f242, 0f7FC00000;
	mov.f32 	%f243, 0f7FC00000;
	mov.f32 	%f244, 0f7FC00000;
	mov.f32 	%f245, 0f7FC00000;
	mov.f32 	%f246, 0f7FC00000;
	mov.f32 	%f247, 0f7FC00000;
	mov.f32 	%f248, 0f7FC00000;
	mov.f32 	%f249, 0f7FC00000;
	mov.f32 	%f250, 0f7FC00000;
	mov.f32 	%f251, 0f7FC00000;
	mov.f32 	%f252, 0f7FC00000;
	mov.f32 	%f253, 0f7FC00000;
	mov.f32 	%f254, 0f7FC00000;
	mov.f32 	%f255, 0f7FC00000;
	mov.f32 	%f256, 0f7FC00000;
	mov.f32 	%f257, 0f7FC00000;
	mov.f32 	%f258, 0f7FC00000;
	mov.f32 	%f259, 0f7FC00000;
	mov.f32 	%f260, 0f7FC00000;
	mov.f32 	%f261, 0f7FC00000;
	mov.f32 	%f262, 0f7FC00000;
	mov.f32 	%f263, 0f7FC00000;
	mov.f32 	%f264, 0f7FC00000;
	mov.f32 	%f265, 0f7FC00000;
	mov.f32 	%f266, 0f7FC00000;
	mov.f32 	%f267, 0f7FC00000;
	mov.f32 	%f268, 0f7FC00000;
	mov.f32 	%f269, 0f7FC00000;
	mov.f32 	%f270, 0f7FC00000;
	mov.f32 	%f271, 0f7FC00000;
	mov.f32 	%f272, 0f7FC00000;
	mov.f32 	%f273, 0f7FC00000;
	mov.f32 	%f274, 0f7FC00000;
	mov.f32 	%f275, 0f7FC00000;
	mov.f32 	%f276, 0f7FC00000;
	@%p2 bra 	$L__BB0_4;
	ld.param.u32 	%r84, [_Z5SgemmILi128ELi8ELi128ELi8ELi8ELb0EEvPfS0_S0_iii_param_4];
	ld.param.u64 	%rd31, [_Z5SgemmILi128ELi8ELi128ELi8ELi8ELb0EEvPfS0_S0_iii_param_1];
	ld.param.u64 	%rd29, [_Z5SgemmILi128ELi8ELi128ELi8ELi8ELb0EEvPfS0_S0_iii_param_0];
	shr.u32 	%r50, %r1, 1;
	add.s32 	%r51, %r5, %r50;
	shl.b32 	%r52, %r1, 2;
	and.b32  	%r53, %r52, 4;
	mad.lo.s32 	%r54, %r24, %r51, %r53;
	cvta.to.global.u64 	%rd10, %rd29;
	mul.wide.u32 	%rd11, %r54, 4;
	add.s64 	%rd12, %rd10, %rd11;
	ld.global.nc.v4.f32 	{%f205, %f206, %f207, %f208}, [%rd12];
	shl.b32 	%r55, %r50, 2;
	mov.u32 	%r56, _ZZ5SgemmILi128ELi8ELi128ELi8ELi8ELb0EEvPfS0_S0_iiiE2AS;
	add.s32 	%r57, %r56, %r55;
	shl.b32 	%r58, %r92, 12;
	add.s32 	%r59, %r57, %r58;
	and.b32  	%r60, %r52, 124;
	add.s32 	%r61, %r60, %r6;
	shr.u32 	%r62, %r1, 5;
	mad.lo.s32 	%r63, %r84, %r62, %r61;
	cvta.to.global.u64 	%rd13, %rd31;
	mul.wide.s32 	%rd14, %r63, 4;
	add.s64 	%rd15, %rd13, %rd14;
	ld.global.nc.v4.f32 	{%f209, %f210, %f211, %f212}, [%rd15];
	shl.b32 	%r64, %r1, 11;
	and.b32  	%r65, %r64, 2048;
	add.s32 	%r66, %r59, %r65;
	st.shared.f32 	[%r66], %f205;
	st.shared.f32 	[%r66+512], %f206;
	st.shared.f32 	[%r66+1024], %f207;
	st.shared.f32 	[%r66+1536], %f208;
	add.s32 	%r67, %r8, %r58;
	st.shared.v4.f32 	[%r67], {%f209, %f210, %f211, %f212};
	bar.sync 	0;
	xor.b32  	%r92, %r92, 1;
	bra.uni 	$L__BB0_6;
$L__BB0_4:
	setp.eq.s32 	%p3, %r88, 0;
	mov.f32 	%f277, %f213;
	mov.f32 	%f278, %f214;
	mov.f32 	%f279, %f215;
	mov.f32 	%f280, %f216;
	mov.f32 	%f281, %f217;
	mov.f32 	%f282, %f218;
	mov.f32 	%f283, %f219;
	mov.f32 	%f284, %f220;
	mov.f32 	%f285, %f221;
	mov.f32 	%f286, %f222;
	mov.f32 	%f287, %f223;
	mov.f32 	%f288, %f224;
	mov.f32 	%f289, %f225;
	mov.f32 	%f290, %f226;
	mov.f32 	%f291, %f227;
	mov.f32 	%f292, %f228;
	mov.f32 	%f293, %f229;
	mov.f32 	%f294, %f230;
	mov.f32 	%f295, %f231;
	mov.f32 	%f296, %f232;
	mov.f32 	%f297, %f233;
	mov.f32 	%f298, %f234;
	mov.f32 	%f299, %f235;
	mov.f32 	%f300, %f236;
	mov.f32 	%f301, %f237;
	mov.f32 	%f302, %f238;
	mov.f32 	%f303, %f239;
	mov.f32 	%f304, %f240;
	mov.f32 	%f305, %f241;
	mov.f32 	%f306, %f242;
	mov.f32 	%f307, %f243;
	mov.f32 	%f308, %f244;
	mov.f32 	%f309, %f245;
	mov.f32 	%f310, %f246;
	mov.f32 	%f311, %f247;
	mov.f32 	%f312, %f248;
	mov.f32 	%f313, %f249;
	mov.f32 	%f314, %f250;
	mov.f32 	%f315, %f251;
	mov.f32 	%f316, %f252;
	mov.f32 	%f317, %f253;
	mov.f32 	%f318, %f254;
	mov.f32 	%f319, %f255;
	mov.f32 	%f320, %f256;
	mov.f32 	%f321, %f257;
	mov.f32 	%f322, %f258;
	mov.f32 	%f323, %f259;
	mov.f32 	%f324, %f260;
	mov.f32 	%f325, %f261;
	mov.f32 	%f326, %f262;
	mov.f32 	%f327, %f263;
	mov.f32 	%f328, %f264;
	mov.f32 	%f329, %f265;
	mov.f32 	%f330, %f266;
	mov.f32 	%f331, %f267;
	mov.f32 	%f332, %f268;
	mov.f32 	%f333, %f269;
	mov.f32 	%f334, %f270;
	mov.f32 	%f335, %f271;
	mov.f32 	%f336, %f272;
	mov.f32 	%f337, %f273;
	mov.f32 	%f338, %f274;
	mov.f32 	%f339, %f275;
	mov.f32 	%f340, %f276;
	@%p3 bra 	$L__BB0_6;
	ld.param.u64 	%rd30, [_Z5SgemmILi128ELi8ELi128ELi8ELi8ELb0EEvPfS0_S0_iii_param_1];
	ld.param.u64 	%rd28, [_Z5SgemmILi128ELi8ELi128ELi8ELi8ELb0EEvPfS0_S0_iii_param_0];
	mul.wide.s32 	%rd4, %r87, 4;
	cvta.to.global.u64 	%rd5, %rd28;
	add.s64 	%rd6, %rd5, %rd4;
	ld.global.nc.v4.f32 	{%f197, %f198, %f199, %f200}, [%rd6];
	cvta.to.global.u64 	%rd7, %rd30;
	mul.wide.s32 	%rd8, %r89, 4;
	add.s64 	%rd9, %rd7, %rd8;
	ld.global.nc.v4.f32 	{%f201, %f202, %f203, %f204}, [%rd9];
	shl.b32 	%r40, %r1, 1;
	and.b32  	%r41, %r40, -4;
	mov.u32 	%r42, _ZZ5SgemmILi128ELi8ELi128ELi8ELi8ELb0EEvPfS0_S0_iiiE2AS;
	add.s32 	%r43, %r42, %r41;
	shl.b32 	%r44, %r92, 12;
	add.s32 	%r45, %r43, %r44;
	shl.b32 	%r46, %r1, 11;
	and.b32  	%r47, %r46, 2048;
	add.s32 	%r48, %r45, %r47;
	st.shared.f32 	[%r48], %f197;
	st.shared.f32 	[%r48+512], %f198;
	st.shared.f32 	[%r48+1024], %f199;
	st.shared.f32 	[%r48+1536], %f200;
	add.s32 	%r49, %r8, %r44;
	st.shared.v4.f32 	[%r49], {%f201, %f202, %f203, %f204};
	bar.sync 	0;
	xor.b32  	%r92, %r92, 1;
$L__BB0_6:
	ld.param.u32 	%r85, [_Z5SgemmILi128ELi8ELi128ELi8ELi8ELb0EEvPfS0_S0_iii_param_4];
	add.s32 	%r90, %r90, 8;
	shl.b32 	%r68, %r85, 3;
	add.s32 	%r89, %r89, %r68;
	add.s32 	%r88, %r88, 8;
	add.s32 	%r87, %r87, 8;
	setp.le.s32 	%p4, %r90, %r24;
	@%p4 bra 	$L__BB0_2;
$L__BB0_7:
	ld.param.u32 	%r86, [_Z5SgemmILi128ELi8ELi128ELi8ELi8ELb0EEvPfS0_S0_iii_param_4];
	ld.param.u64 	%rd32, [_Z5SgemmILi128ELi8ELi128ELi8ELi8ELb0EEvPfS0_S0_iii_param_2];
	cvta.to.global.u64 	%rd16, %rd32;
	shr.u32 	%r69, %r1, 1;
	and.b32  	%r70, %r69, 12;
	shr.u32 	%r71, %r1, 2;
	and.b32  	%r72, %r71, 1048560;
	or.b32  	%r73, %r72, %r70;
	add.s32 	%r74, %r5, %r73;
	shl.b32 	%r75, %r1, 2;
	and.b32  	%r76, %r75, 28;
	and.b32  	%r77, %r1, 32;
	or.b32  	%r78, %r76, %r77;
	add.s32 	%r79, %r78, %r6;
	mad.lo.s32 	%r80, %r74, %r86, %r79;
	mul.wide.s32 	%rd17, %r80, 4;
	add.s64 	%rd18, %rd16, %rd17;
	st.global.v4.f32 	[%rd18], {%f340, %f339, %f338, %f337};
	mul.wide.s32 	%rd19, %r86, 4;
	add.s64 	%rd20, %rd18, %rd19;
	st.global.v4.f32 	[%rd20], {%f332, %f331, %f330, %f329};
	add.s64 	%rd21, %rd20, %rd19;
	st.global.v4.f32 	[%rd21], {%f324, %f323, %f322, %f321};
	add.s64 	%rd22, %rd21, %rd19;
	st.global.v4.f32 	[%rd22], {%f316, %f315, %f314, %f313};
	st.global.v4.f32 	[%rd18+256], {%f336, %f335, %f334, %f333};
	st.global.v4.f32 	[%rd20+256], {%f328, %f327, %f326, %f325};
	st.global.v4.f32 	[%rd21+256], {%f320, %f319, %f318, %f317};
	st.global.v4.f32 	[%rd22+256], {%f312, %f311, %f310, %f309};
	add.s32 	%r81, %r74, 64;
	mad.lo.s32 	%r82, %r81, %r86, %r79;
	mul.wide.s32 	%rd23, %r82, 4;
	add.s64 	%rd24, %rd16, %rd23;
	st.global.v4.f32 	[%rd24], {%f308, %f307, %f306, %f305};
	add.s64 	%rd25, %rd24, %rd19;
	st.global.v4.f32 	[%rd25], {%f300, %f299, %f298, %f297};
	add.s64 	%rd26, %rd25, %rd19;
	st.global.v4.f32 	[%rd26], {%f292, %f291, %f290, %f289};
	add.s64 	%rd27, %rd26, %rd19;
	st.global.v4.f32 	[%rd27], {%f284, %f283, %f282, %f281};
	st.global.v4.f32 	[%rd24+256], {%f304, %f303, %f302, %f301};
	st.global.v4.f32 	[%rd25+256], {%f296, %f295, %f294, %f293};
	st.global.v4.f32 	[%rd26+256], {%f288, %f287, %f286, %f285};
	st.global.v4.f32 	[%rd27+256], {%f280, %f279, %f278, %f277};
	ret;

}


// ===== COMPILED SASS (sm_100) =====

	.target	sm_100

	.elftype	@"ET_EXEC"


//--------------------- .note.nv.tkinfo           --------------------------
	.section	.note.nv.tkinfo,"",@"SHT_NOTE"
	.sectionflags	@"SHF_NOTE_NV_TKINFO"
	.tkinfo
        /*0018*/ 	.word	0x00000002
        /*0030*/ 	.string	""
        /*0030*/ 	.string	"ptxas"
        /*0030*/ 	.string	"Cuda compilation tools, release 13.0, V13.0.88"
        /*0030*/ 	.string	"Build cuda_13.0.r13.0/compiler.36424714_0"
        /*0030*/ 	.string	"-arch sm_100 -m 64 "



//--------------------- .note.nv.cuinfo           --------------------------
	.section	.note.nv.cuinfo,"",@"SHT_NOTE"
	.sectionflags	@"SHF_NOTE_NV_CUINFO"
        /*0018*/ 	.short	0x0002
        /*001a*/ 	.short	0x0064
        /*001c*/ 	.short	0x0082
	.zero		2


//--------------------- .nv.info                  --------------------------
	.section	.nv.info,"",@"SHT_CUDA_INFO"
	.align	4


	//----- nvinfo : EIATTR_REGCOUNT
	.align		4
        /*0000*/ 	.byte	0x04, 0x2f
        /*0002*/ 	.short	(.L_1 - .L_0)
	.align		4
.L_0:
        /*0004*/ 	.word	index@(_Z5SgemmILi128ELi8ELi128ELi8ELi8ELb0EEvPfS0_S0_iii)
        /*0008*/ 	.word	0x0000001e


	//----- nvinfo : EIATTR_FRAME_SIZE
	.align		4
.L_1:
        /*000c*/ 	.byte	0x04, 0x11
        /*000e*/ 	.short	(.L_3 - .L_2)
	.align		4
.L_2:
        /*0010*/ 	.word	index@(_Z5SgemmILi128ELi8ELi128ELi8ELi8ELb0EEvPfS0_S0_iii)
        /*0014*/ 	.word	0x00000000


	//----- nvinfo : EIATTR_MIN_STACK_SIZE
	.align		4
.L_3:
        /*0018*/ 	.byte	0x04, 0x12
        /*001a*/ 	.short	(.L_5 - .L_4)
	.align		4
.L_4:
        /*001c*/ 	.word	index@(_Z5SgemmILi128ELi8ELi128ELi8ELi8ELb0EEvPfS0_S0_iii)
        /*0020*/ 	.word	0x00000000
.L_5:


//--------------------- .nv.compat                --------------------------
	.section	.nv.compat,"",@"SHT_CUDA_COMPAT_INFO"
	.align	4
        /*0000*/ 	.byte	0x02, 0x09, 0x00, 0x00, 0x02, 0x02, 0x01, 0x00, 0x02, 0x05, 0x05, 0x00, 0x03, 0x07, 0x01, 0x01
        /*0010*/ 	.byte	0x02, 0x03, 0x00, 0x00, 0x02, 0x06, 0x01, 0x00, 0x04, 0x0b, 0x08, 0x00, 0x09, 0x00, 0x00, 0x00
        /*0020*/ 	.byte	0x00, 0x00, 0x00, 0x00


//--------------------- .nv.info._Z5SgemmILi128ELi8ELi128ELi8ELi8ELb0EEvPfS0_S0_iii --------------------------
	.section	.nv.info._Z5SgemmILi128ELi8ELi128ELi8ELi8ELb0EEvPfS0_S0_iii,"",@"SHT_CUDA_INFO"
	.sectionflags	@""
	.align	4


	//----- nvinfo : EIATTR_CUDA_API_VERSION
	.align		4
        /*0000*/ 	.byte	0x04, 0x37
        /*0002*/ 	.short	(.L_7 - .L_6)
.L_6:
        /*0004*/ 	.word	0x00000082


	//----- nvinfo : EIATTR_KPARAM_INFO
	.align		4
.L_7:
        /*0008*/ 	.byte	0x04, 0x17
        /*000a*/ 	.short	(.L_9 - .L_8)
.L_8:
        /*000c*/ 	.word	0x00000000
        /*0010*/ 	.short	0x0005
        /*0012*/ 	.short	0x0020
        /*0014*/ 	.byte	0x00, 0xf0, 0x11, 0x00


	//----- nvinfo : EIATTR_KPARAM_INFO
	.align		4
.L_9:
        /*0018*/ 	.byte	0x04, 0x17
        /*001a*/ 	.short	(.L_11 - .L_10)
.L_10:
        /*001c*/ 	.word	0x00000000
        /*0020*/ 	.short	0x0004
        /*0022*/ 	.short	0x001c
        /*0024*/ 	.byte	0x00, 0xf0, 0x11, 0x00


	//----- nvinfo : EIATTR_KPARAM_INFO
	.align		4
.L_11:
        /*0028*/ 	.byte	0x04, 0x17
        /*002a*/ 	.short	(.L_13 - .L_12)
.L_12:
        /*002c*/ 	.word	0x00000000
        /*0030*/ 	.short	0x0003
        /*0032*/ 	.short	0x0018
        /*0034*/ 	.byte	0x00, 0xf0, 0x11, 0x00


	//----- nvinfo : EIATTR_KPARAM_INFO
	.align		4
.L_13:
        /*0038*/ 	.byte	0x04, 0x17
        /*003a*/ 	.short	(.L_15 - .L_14)
.L_14:
        /*003c*/ 	.word	0x00000000
        /*0040*/ 	.short	0x0002
        /*0042*/ 	.short	0x0010
        /*0044*/ 	.byte	0x00, 0xf5, 0x21, 0x00


	//----- nvinfo : EIATTR_KPARAM_INFO
	.align		4
.L_15:
        /*0048*/ 	.byte	0x04, 0x17
        /*004a*/ 	.short	(.L_17 - .L_16)
.L_16:
        /*004c*/ 	.word	0x00000000
        /*0050*/ 	.short	0x0001
        /*0052*/ 	.short	0x0008
        /*0054*/ 	.byte	0x00, 0xf5, 0x21, 0x00


	//----- nvinfo : EIATTR_KPARAM_INFO
	.align		4
.L_17:
        /*0058*/ 	.byte	0x04, 0x17
        /*005a*/ 	.short	(.L_19 - .L_18)
.L_18:
        /*005c*/ 	.word	0x00000000
        /*0060*/ 	.short	0x0000
        /*0062*/ 	.short	0x0000
        /*0064*/ 	.byte	0x00, 0xf5, 0x21, 0x00


	//----- nvinfo : EIATTR_SPARSE_MMA_MASK
	.align		4
.L_19:
        /*0068*/ 	.byte	0x03, 0x50
        /*006a*/ 	.short	0x0000


	//----- nvinfo : EIATTR_MAXREG_COUNT
	.align		4
        /*006c*/ 	.byte	0x03, 0x1b
        /*006e*/ 	.short	0x00ff


	//----- nvinfo : EIATTR_NUM_BARRIERS
	.align		4
        /*0070*/ 	.byte	0x02, 0x4c
        /*0072*/ 	.byte	0x01
	.zero		1


	//----- nvinfo : EIATTR_MERCURY_ISA_VERSION
	.align		4
        /*0074*/ 	.byte	0x03, 0x5f
        /*0076*/ 	.short	0x0101


	//----- nvinfo : EIATTR_VRC_CTA_INIT_COUNT
	.align		4
        /*0078*/ 	.byte	0x02, 0x4a
	.zero		1
	.zero		1


	//----- nvinfo : EIATTR_EXIT_INSTR_OFFSETS
	.align		4
        /*007c*/ 	.byte	0x04, 0x1c
        /*007e*/ 	.short	(.L_21 - .L_20)


	//   ....[0]....
.L_20:
        /*0080*/ 	.word	0x000013e0


	//----- nvinfo : EIATTR_CBANK_PARAM_SIZE
	.align		4
.L_21:
        /*0084*/ 	.byte	0x03, 0x19
        /*0086*/ 	.short	0x0024


	//----- nvinfo : EIATTR_PARAM_CBANK
	.align		4
        /*0088*/ 	.byte	0x04, 0x0a
        /*008a*/ 	.short	(.L_23 - .L_22)
	.align		4
.L_22:
        /*008c*/ 	.word	index@(.nv.constant0._Z5SgemmILi128ELi8ELi128ELi8ELi8ELb0EEvPfS0_S0_iii)
        /*0090*/ 	.short	0x0380
        /*0092*/ 	.short	0x0024


	//----- nvinfo : EIATTR_SW_WAR
	.align		4
.L_23:
        /*0094*/ 	.byte	0x04, 0x36
        /*0096*/ 	.short	(.L_25 - .L_24)
.L_24:
        /*0098*/ 	.word	0x00000008
.L_25:


//--------------------- .nv.callgraph             --------------------------
	.section	.nv.callgraph,"",@"SHT_CUDA_CALLGRAPH"
	.align	4
	.sectionentsize	8
	.align		4
        /*0000*/ 	.word	0x00000000
	.align		4
        /*0004*/ 	.word	0xffffffff
	.align		4
        /*0008*/ 	.word	0x00000000
	.align		4
        /*000c*/ 	.word	0xfffffffe
	.align		4
        /*0010*/ 	.word	0x00000000
	.align		4
        /*0014*/ 	.word	0xfffffffd
	.align		4
        /*0018*/ 	.word	0x00000000
	.align		4
        /*001c*/ 	.word	0xfffffffc


//--------------------- .text._Z5SgemmILi128ELi8ELi128ELi8ELi8ELb0EEvPfS0_S0_iii --------------------------
	.section	.text._Z5SgemmILi128ELi8ELi128ELi8ELi8ELb0EEvPfS0_S0_iii,"ax",@progbits
	.align	128
        .global         _Z5SgemmILi128ELi8ELi128ELi8ELi8ELb0EEvPfS0_S0_iii
        .type           _Z5SgemmILi128ELi8ELi128ELi8ELi8ELb0EEvPfS0_S0_iii,@function
        .size           _Z5SgemmILi128ELi8ELi128ELi8ELi8ELb0EEvPfS0_S0_iii,(.L_x_5 - _Z5SgemmILi128ELi8ELi128ELi8ELi8ELb0EEvPfS0_S0_iii)
        .other          _Z5SgemmILi128ELi8ELi128ELi8ELi8ELb0EEvPfS0_S0_iii,@"STO_CUDA_ENTRY STV_DEFAULT"
_Z5SgemmILi128ELi8ELi128ELi8ELi8ELb0EEvPfS0_S0_iii:
.text._Z5SgemmILi128ELi8ELi128ELi8ELi8ELb0EEvPfS0_S0_iii:
[----:B------:R-:W-:Y:S01]  /*0000*/  LDC R1, c[0x0][0x37c] ;  /* 0x0000df00ff017b82 */ /* 0x000fe20000000800 */
[----:B------:R-:W0:Y:S01]  /*0010*/  S2R R24, SR_TID.X ;  /* 0x0000000000187919 */ /* 0x000e220000002100 */
[----:B------:R-:W1:Y:S06]  /*0020*/  LDCU UR62, c[0x0][0x3a0] ;  /* 0x00007400ff3e77ac */ /* 0x000e6c0008000800 */
[----:B------:R-:W2:Y:S01]  /*0030*/  S2UR UR61, SR_CTAID.X ;  /* 0x00000000003d79c3 */ /* 0x000ea20000002500 */
[----:B------:R-:W-:Y:S01]  /*0040*/  CS2R R6, SRZ ;  /* 0x0000000000067805 */ /* 0x000fe2000001ff00 */
[----:B------:R-:W0:Y:S01]  /*0050*/  S2R R3, SR_TID.Y ;  /* 0x0000000000037919 */ /* 0x000e220000002200 */
[----:B------:R-:W0:Y:S01]  /*0060*/  LDCU UR4, c[0x0][0x360] ;  /* 0x00006c00ff0477ac */ /* 0x000e220008000800 */
[----:B------:R-:W-:-:S02]  /*0070*/  CS2R R10, SRZ ;  /* 0x00000000000a7805 */ /* 0x000fc4000001ff00 */
[----:B------:R-:W-:Y:S01]  /*0080*/  CS2R R8, SRZ ;  /* 0x0000000000087805 */ /* 0x000fe2000001ff00 */
[----:B------:R-:W3:Y:S01]  /*0090*/  S2R R0, SR_CTAID.Y ;  /* 0x0000000000007919 */ /* 0x000ee20000002600 */
[----:B------:R-:W-:Y:S02]  /*00a0*/  CS2R R14, SRZ ;  /* 0x00000000000e7805 */ /* 0x000fe4000001ff00 */
[----:B------:R-:W-:Y:S01]  /*00b0*/  CS2R R12, SRZ ;  /* 0x00000000000c7805 */ /* 0x000fe2000001ff00 */
[----:B------:R-:W4:Y:S01]  /*00c0*/  LDCU.64 UR40, c[0x0][0x358] ;  /* 0x00006b00ff2877ac */ /* 0x000f220008000a00 */
[----:B------:R-:W-:Y:S01]  /*00d0*/  UMOV UR5, URZ ;  /* 0x000000ff00057c82 */ /* 0x000fe20008000000 */
[----:B------:R-:W-:Y:S01]  /*00e0*/  UMOV UR6, URZ ;  /* 0x000000ff00067c82 */ /* 0x000fe20008000000 */
[----:B------:R-:W-:Y:S01]  /*00f0*/  UMOV UR7, URZ ;  /* 0x000000ff00077c82 */ /* 0x000fe20008000000 */
[----:B------:R-:W-:Y:S01]  /*0100*/  UMOV UR8, URZ ;  /* 0x000000ff00087c82 */ /* 0x000fe20008000000 */
[----:B-1----:R-:W-:Y:S01]  /*0110*/  UISETP.GE.AND UP0, UPT, UR62, URZ, UPT ;  /* 0x000000ff3e00728c */ /* 0x002fe2000bf06270 */
[----:B------:R-:W-:Y:S01]  /*0120*/  UMOV UR9, URZ ;  /* 0x000000ff00097c82 */ /* 0x000fe20008000000 */
        /* <DEDUP_REMOVED lines=14> */
[----:B0-----:R-:W-:Y:S01]  /*0210*/  IMAD R24, R3, UR4, R24 ;  /* 0x0000000403187c24 */ /* 0x001fe2000f8e0218 */
        /* <DEDUP_REMOVED lines=33> */
[----:B--2---:R-:W-:Y:S01]  /*0430*/  USHF.L.U32 UR61, UR61, 0x7, URZ ;  /* 0x000000073d3d7899 */ /* 0x004fe200080006ff */
[----:B------:R-:W-:Y:S01]  /*0440*/  UMOV UR58, URZ ;  /* 0x000000ff003a7c82 */ /* 0x000fe20008000000 */
[----:B------:R-:W-:Y:S01]  /*0450*/  UMOV UR59, URZ ;  /* 0x000000ff003b7c82 */ /* 0x000fe20008000000 */
[----:B---34-:R-:W-:Y:S09]  /*0460*/  BRA.U !UP0, `(.L_x_0) ;  /* 0x00000009086c7547 */ /* 0x018ff2000b800000 */
[----:B------:R-:W0:Y:S01]  /*0470*/  S2UR UR60, SR_CgaCtaId ;  /* 0x00000000003c79c3 */ /* 0x000e220000008800 */
[----:B------:R-:W-:Y:S01]  /*0480*/  UMOV UR4, 0x400 ;  /* 0x0000040000047882 */ /* 0x000fe20000000000 */
[C---:B------:R-:W-:Y:S01]  /*0490*/  IMAD.SHL.U32 R4, R24.reuse, 0x10, RZ ;  /* 0x0000001018047824 */ /* 0x040fe200078e00ff */
[----:B------:R-:W-:Y:S01]  /*04a0*/  UIADD3 UR4, UPT, UPT, UR4, 0x2000, URZ ;  /* 0x0000200004047890 */ /* 0x000fe2000fffe0ff */
[----:B------:R-:W-:Y:S01]  /*04b0*/  IMAD.SHL.U32 R2, R24, 0x4, RZ ;  /* 0x0000000418027824 */ /* 0x000fe200078e00ff */
[--C-:B------:R-:W-:Y:S01]  /*04c0*/  SHF.R.U32.HI R3, RZ, 0x1, R24.reuse ;  /* 0x00000001ff037819 */ /* 0x100fe20000011618 */
[----:B------:R-:W1:Y:S01]  /*04d0*/  LDCU UR66, c[0x0][0x39c] ;  /* 0x00007380ff4277ac */ /* 0x000e620008000800 */
[----:B------:R-:W-:Y:S01]  /*04e0*/  SHF.R.U32.HI R5, RZ, 0x5, R24 ;  /* 0x00000005ff057819 */ /* 0x000fe20000011618 */
[----:B------:R-:W2:Y:S01]  /*04f0*/  LDC R18, c[0x0][0x39c] ;  /* 0x0000e700ff127b82 */ /* 0x000ea20000000800 */
[----:B------:R-:W-:Y:S01]  /*0500*/  LOP3.LUT R16, R4, 0x1f0, RZ, 0xc0, !PT ;  /* 0x000001f004107812 */ /* 0x000fe200078ec0ff */
[----:B------:R-:W3:Y:S01]  /*0510*/  LDCU UR65, c[0x0][0x3a0] ;  /* 0x00007400ff4177ac */ /* 0x000ee20008000800 */
[----:B------:R-:W-:-:S02]  /*0520*/  LEA R3, R0, R3, 0x7 ;  /* 0x0000000300037211 */ /* 0x000fc400078e38ff */
[C---:B------:R-:W-:Y:S01]  /*0530*/  LOP3.LUT R4, R2.reuse, 0x4, RZ, 0xc0, !PT ;  /* 0x0000000402047812 */ /* 0x040fe200078ec0ff */
[----:B------:R-:W-:Y:S01]  /*0540*/  UIADD3 UR64, UPT, UPT, -UR62, URZ, URZ ;  /* 0x000000ff3e407290 */ /* 0x000fe2000fffe1ff */
[----:B------:R-:W-:-:S03]  /*0550*/  LOP3.LUT R2, R2, 0x7c, RZ, 0xc0, !PT ;  /* 0x0000007c02027812 */ /* 0x000fc600078ec0ff */
[----:B------:R-:W-:Y:S02]  /*0560*/  IMAD R4, R3, UR62, R4 ;  /* 0x0000003e03047c24 */ /* 0x000fe4000f8e0204 */
[----:B------:R-:W-:Y:S01]  /*0570*/  HFMA2 R3, -RZ, RZ, 0, 0 ;  /* 0x00000000ff037431 */ /* 0x000fe200000001ff */
[----:B0-----:R-:W-:-:S03]  /*0580*/  ULEA UR4, UR60, UR4, 0x18 ;  /* 0x000000043c047291 */ /* 0x001fc6000f8ec0ff */
[----:B------:R-:W-:Y:S01]  /*0590*/  UMOV UR60, URZ ;  /* 0x000000ff003c7c82 */ /* 0x000fe20008000000 */
[C---:B--2---:R-:W-:Y:S02]  /*05a0*/  IMAD R17, R5.reuse, R18, UR61 ;  /* 0x0000003d05117e24 */ /* 0x044fe4000f8e0212 */
[----:B------:R-:W-:Y:S01]  /*05b0*/  LEA R5, R5, UR4, 0x9 ;  /* 0x0000000405057c11 */ /* 0x000fe2000f8e48ff */
[----:B------:R-:W-:Y:S01]  /*05c0*/  UMOV UR4, URZ ;  /* 0x000000ff00047c82 */ /* 0x000fe20008000000 */
[----:B------:R-:W-:-:S03]  /*05d0*/  IMAD.IADD R2, R2, 0x1, R17 ;  /* 0x0000000102027824 */ /* 0x000fc600078e0211 */
[----:B-1-3--:R-:W-:-:S07]  /*05e0*/  IMAD.IADD R5, R5, 0x1, R16 ;  /* 0x0000000105057824 */ /* 0x00afce00078e0210 */
.L_x_3:
[----:B------:R-:W-:Y:S02]  /*05f0*/  UISETP.NE.AND UP1, UPT, UR60, URZ, UPT ;  /* 0x000000ff3c00728c */ /* 0x000fe4000bf25270 */
[----:B------:R-:W-:-:S04]  /*0600*/  UIADD3 UR60, UPT, UPT, UR60, 0x8, URZ ;  /* 0x000000083c3c7890 */ /* 0x000fc8000fffe0ff */
[----:B------:R-:W-:-:S03]  /*0610*/  UISETP.GT.AND UP0, UPT, UR60, UR65, UPT ;  /* 0x000000413c00728c */ /* 0x000fc6000bf04270 */
[----:B------:R-:W-:Y:S08]  /*0620*/  BRA.U UP1, `(.L_x_1) ;  /* 0x0000000101807547 */ /* 0x000ff0000b800000 */
[----:B------:R-:W0:Y:S01]  /*0630*/  LDC.64 R16, c[0x0][0x380] ;  /* 0x0000e000ff107b82 */ /* 0x000e220000000a00 */
[----:B------:R-:W-:Y:S01]  /*0640*/  IMAD.SHL.U32 R19, R24, 0x4, RZ ;  /* 0x0000000418137824 */ /* 0x000fe200078e00ff */
[--C-:B------:R-:W-:Y:S02]  /*0650*/  SHF.R.U32.HI R25, RZ, 0x1, R24.reuse ;  /* 0x00000001ff197819 */ /* 0x100fe40000011618 */
[----:B------:R-:W-:Y:S02]  /*0660*/  SHF.R.U32.HI R27, RZ, 0x5, R24 ;  /* 0x00000005ff1b7819 */ /* 0x000fe40000011618 */
[C---:B------:R-:W-:Y:S01]  /*0670*/  LOP3.LUT R23, R19.reuse, 0x4, RZ, 0xc0, !PT ;  /* 0x0000000413177812 */ /* 0x040fe200078ec0ff */
[----:B------:R-:W-:Y:S01]  /*0680*/  IMAD R18, R0, 0x80, R25 ;  /* 0x0000008000127824 */ /* 0x000fe200078e0219 */
[----:B------:R-:W1:Y:S01]  /*0690*/  LDC.64 R20, c[0x0][0x388] ;  /* 0x0000e200ff147b82 */ /* 0x000e620000000a00 */
[----:B------:R-:W-:Y:S02]  /*06a0*/  LOP3.LUT R19, R19, 0x7c, RZ, 0xc0, !PT ;  /* 0x0000007c13137812 */ /* 0x000fe400078ec0ff */
[----:B------:R-:W-:-:S02]  /*06b0*/  IMAD R23, R18, UR65, R23 ;  /* 0x0000004112177c24 */ /* 0x000fc4000f8e0217 */
[----:B------:R-:W-:Y:S02]  /*06c0*/  IADD3 R18, PT, PT, R19, UR61, RZ ;  /* 0x0000003d13127c10 */ /* 0x000fe4000fffe0ff */
[----:B0-----:R-:W-:-:S04]  /*06d0*/  IMAD.WIDE.U32 R16, R23, 0x4, R16 ;  /* 0x0000000417107825 */ /* 0x001fc800078e0010 */
[----:B------:R-:W-:Y:S02]  /*06e0*/  IMAD R23, R27, UR66, R18 ;  /* 0x000000421b177c24 */ /* 0x000fe4000f8e0212 */
[----:B------:R-:W2:Y:S02]  /*06f0*/  LDG.E.128.CONSTANT R16, desc[UR40][R16.64] ;  /* 0x0000002810107981 */ /* 0x000ea4000c1e9d00 */
[----:B-1----:R-:W-:-:S06]  /*0700*/  IMAD.WIDE R20, R23, 0x4, R20 ;  /* 0x0000000417147825 */ /* 0x002fcc00078e0214 */
[----:B------:R-:W3:Y:S01]  /*0710*/  LDG.E.128.CONSTANT R20, desc[UR40][R20.64] ;  /* 0x0000002814147981 */ /* 0x000ee2000c1e9d00 */
[----:B------:R-:W0:Y:S01]  /*0720*/  S2UR UR63, SR_CgaCtaId ;  /* 0x00000000003f79c3 */ /* 0x000e220000008800 */
[----:B------:R-:W-:Y:S02]  /*0730*/  UMOV UR62, 0x400 ;  /* 0x00000400003e7882 */ /* 0x000fe40000000000 */
[----:B0-----:R-:W-:-:S06]  /*0740*/  ULEA UR62, UR63, UR62, 0x18 ;  /* 0x0000003e3f3e7291 */ /* 0x001fcc000f8ec0ff */
[----:B------:R-:W-:Y:S01]  /*0750*/  LEA R26, R25, UR62, 0x2 ;  /* 0x0000003e191a7c11 */ /* 0x000fe2000f8e10ff */
[----:B------:R-:W-:-:S04]  /*0760*/  IMAD.SHL.U32 R25, R24, 0x800, RZ ;  /* 0x0000080018197824 */ /* 0x000fc800078e00ff */
[----:B------:R-:W-:Y:S01]  /*0770*/  IMAD R26, R3, 0x1000, R26 ;  /* 0x00001000031a7824 */ /* 0x000fe200078e021a */
[----:B------:R-:W-:-:S04]  /*0780*/  LOP3.LUT R25, R25, 0x800, RZ, 0xc0, !PT ;  /* 0x0000080019197812 */ /* 0x000fc800078ec0ff */
[----:B------:R-:W-:Y:S01]  /*0790*/  IADD3 R25, PT, PT, R26, R25, RZ ;  /* 0x000000191a197210 */ /* 0x000fe20007ffe0ff */
[C---:B------:R-:W-:Y:S01]  /*07a0*/  IMAD R26, R3.reuse, 0x1000, R5 ;  /* 0x00001000031a7824 */ /* 0x040fe200078e0205 */
[----:B------:R-:W-:-:S03]  /*07b0*/  LOP3.LUT R3, R3, 0x1, RZ, 0x3c, !PT ;  /* 0x0000000103037812 */ /* 0x000fc600078e3cff */
[----:B--2---:R0:W-:Y:S04]  /*07c0*/  STS [R25], R16 ;  /* 0x0000001019007388 */ /* 0x0041e80000000800 */
[----:B------:R0:W-:Y:S04]  /*07d0*/  STS [R25+0x200], R17 ;  /* 0x0002001119007388 */ /* 0x0001e80000000800 */
[----:B------:R0:W-:Y:S04]  /*07e0*/  STS [R25+0x400], R18 ;  /* 0x0004001219007388 */ /* 0x0001e80000000800 */
[----:B------:R0:W-:Y:S04]  /*07f0*/  STS [R25+0x600], R19 ;  /* 0x0006001319007388 */ /* 0x0001e80000000800 */
[----:B---3--:R0:W-:Y:S01]  /*0800*/  STS.128 [R26], R20 ;  /* 0x000000141a007388 */ /* 0x0081e20000000c00 */
[----:B------:R-:W-:Y:S06]  /*0810*/  BAR.SYNC.DEFER_BLOCKING 0x0 ;  /* 0x0000000000007b1d */ /* 0x000fec0000010000 */
[----:B------:R-:W-:Y:S05]  /*0820*/  BRA `(.L_x_2) ;  /* 0x0000000400687947 */ /* 0x000fea0003800000 */
.L_x_1:
[----:B------:R-:W-:Y:S01]  /*0830*/  UISETP.NE.AND UP1, UPT, UR64, URZ, UPT ;  /* 0x000000ff4000728c */ /* 0x000fe2000bf25270 */
[----:B------:R-:W-:Y:S01]  /*0840*/  IMAD.MOV.U32 R7, RZ, RZ, 0x7fc00000 ;  /* 0x7fc00000ff077424 */ /* 0x000fe200078e00ff */
[----:B------:R-:W-:Y:S01]  /*0850*/  MOV R6, 0x7fc00000 ;  /* 0x7fc0000000067802 */ /* 0x000fe20000000f00 */
        /* <DEDUP_REMOVED lines=8> */
[----:B------:R-:W-:Y:S01]  /*08e0*/  UMOV UR4, 0x7fc00000 ;  /* 0x7fc0000000047882 */ /* 0x000fe20000000000 */
        /* <DEDUP_REMOVED lines=53> */
[----:B------:R-:W-:Y:S05]  /*0c40*/  BRA.U !UP1, `(.L_x_2) ;  /* 0x0000000109607547 */ /* 0x000fea000b800000 */
[----:B------:R-:W0:Y:S08]  /*0c50*/  LDC.64 R16, c[0x0][0x380] ;  /* 0x0000e000ff107b82 */ /* 0x000e300000000a00 */
[----:B------:R-:W1:Y:S01]  /*0c60*/  LDC.64 R20, c[0x0][0x388] ;  /* 0x0000e200ff147b82 */ /* 0x000e620000000a00 */
[----:B0-----:R-:W-:-:S06]  /*0c70*/  IMAD.WIDE R16, R4, 0x4, R16 ;  /* 0x0000000404107825 */ /* 0x001fcc00078e0210 */
[----:B------:R-:W2:Y:S01]  /*0c80*/  LDG.E.128.CONSTANT R16, desc[UR40][R16.64] ;  /* 0x0000002810107981 */ /* 0x000ea2000c1e9d00 */
[----:B-1----:R-:W-:-:S06]  /*0c90*/  IMAD.WIDE R20, R2, 0x4, R20 ;  /* 0x0000000402147825 */ /* 0x002fcc00078e0214 */
[----:B------:R-:W3:Y:S01]  /*0ca0*/  LDG.E.128.CONSTANT R20, desc[UR40][R20.64] ;  /* 0x0000002814147981 */ /* 0x000ee2000c1e9d00 */
[----:B------:R-:W0:Y:S01]  /*0cb0*/  S2UR UR63, SR_CgaCtaId ;  /* 0x00000000003f79c3 */ /* 0x000e220000008800 */
[----:B------:R-:W-:Y:S01]  /*0cc0*/  IMAD.SHL.U32 R25, R24, 0x2, RZ ;  /* 0x0000000218197824 */ /* 0x000fe200078e00ff */
[----:B------:R-:W-:-:S04]  /*0cd0*/  UMOV UR62, 0x400 ;  /* 0x00000400003e7882 */ /* 0x000fc80000000000 */
[----:B------:R-:W-:Y:S01]  /*0ce0*/  LOP3.LUT R25, R25, 0xfffffffc, RZ, 0xc0, !PT ;  /* 0xfffffffc19197812 */ /* 0x000fe200078ec0ff */
[----:B0-----:R-:W-:-:S06]  /*0cf0*/  ULEA UR62, UR63, UR62, 0x18 ;  /* 0x0000003e3f3e7291 */ /* 0x001fcc000f8ec0ff */
[----:B------:R-:W-:Y:S01]  /*0d00*/  IADD3 R26, PT, PT, R25, UR62, RZ ;  /* 0x0000003e191a7c10 */ /* 0x000fe2000fffe0ff */
[----:B------:R-:W-:-:S03]  /*0d10*/  IMAD.SHL.U32 R25, R24, 0x800, RZ ;  /* 0x0000080018197824 */ /* 0x000fc600078e00ff */
[----:B------:R-:W-:Y:S02]  /*0d20*/  LEA R26, R3, R26, 0xc ;  /* 0x0000001a031a7211 */ /* 0x000fe400078e60ff */
[----:B------:R-:W-:-:S05]  /*0d30*/  LOP3.LUT R25, R25, 0x800, RZ, 0xc0, !PT ;  /* 0x0000080019197812 */ /* 0x000fca00078ec0ff */
[----:B------:R-:W-:Y:S01]  /*0d40*/  IMAD.IADD R26, R25, 0x1, R26 ;  /* 0x00000001191a7824 */ /* 0x000fe200078e021a */
[C---:B------:R-:W-:Y:S02]  /*0d50*/  LEA R25, R3.reuse, R5, 0xc ;  /* 0x0000000503197211 */ /* 0x040fe400078e60ff */
[----:B------:R-:W-:Y:S02]  /*0d60*/  LOP3.LUT R3, R3, 0x1, RZ, 0x3c, !PT ;  /* 0x0000000103037812 */ /* 0x000fe400078e3cff */
[----:B--2---:R1:W-:Y:S04]  /*0d70*/  STS [R26], R16 ;  /* 0x000000101a007388 */ /* 0x0043e80000000800 */
[----:B------:R1:W-:Y:S04]  /*0d80*/  STS [R26+0x200], R17 ;  /* 0x000200111a007388 */ /* 0x0003e80000000800 */
[----:B------:R1:W-:Y:S04]  /*0d90*/  STS [R26+0x400], R18 ;  /* 0x000400121a007388 */ /* 0x0003e80000000800 */
[----:B------:R1:W-:Y:S04]  /*0da0*/  STS [R26+0x600], R19 ;  /* 0x000600131a007388 */ /* 0x0003e80000000800 */
[----:B---3--:R1:W-:Y:S01]  /*0db0*/  STS.128 [R25], R20 ;  /* 0x0000001419007388 */ /* 0x0083e20000000c00 */
[----:B------:R-:W-:Y:S06]  /*0dc0*/  BAR.SYNC.DEFER_BLOCKING 0x0 ;  /* 0x0000000000007b1d */ /* 0x000fec0000010000 */
.L_x_2:
[----:B01----:R-:W0:Y:S01]  /*0dd0*/  LDC R17, c[0x0][0x39c] ;  /* 0x0000e700ff117b82 */ /* 0x003e220000000800 */
[----:B------:R-:W-:Y:S01]  /*0de0*/  VIADD R4, R4, 0x8 ;  /* 0x0000000804047836 */ /* 0x000fe20000000000 */
[----:B------:R-:W-:Y:S01]  /*0df0*/  UIADD3 UR64, UPT, UPT, UR64, 0x8, URZ ;  /* 0x0000000840407890 */ /* 0x000fe2000fffe0ff */
[----:B0-----:R-:W-:Y:S01]  /*0e00*/  LEA R2, R17, R2, 0x3 ;  /* 0x0000000211027211 */ /* 0x001fe200078e18ff */
[----:B------:R-:W-:Y:S10]  /*0e10*/  BRA.U !UP0, `(.L_x_3) ;  /* 0xfffffff508f47547 */ /* 0x000ff4000b83ffff */
.L_x_0:
[----:B------:R-:W0:Y:S01]  /*0e20*/  LDC R2, c[0x0][0x39c] ;  /* 0x0000e700ff027b82 */ /* 0x000e220000000800 */
[----:B------:R-:W-:Y:S01]  /*0e30*/  IMAD.SHL.U32 R5, R24, 0x4, RZ ;  /* 0x0000000418057824 */ /* 0x000fe200078e00ff */
[--C-:B------:R-:W-:Y:S01]  /*0e40*/  SHF.R.U32.HI R3, RZ, 0x2, R24.reuse ;  /* 0x00000002ff037819 */ /* 0x100fe20000011618 */
[----:B------:R-:W-:Y:S01]  /*0e50*/  IMAD.U32 R26, RZ, RZ, UR5 ;  /* 0x00000005ff1a7e24 */ /* 0x000fe2000f8e00ff */
[----:B------:R-:W-:Y:S02]  /*0e60*/  SHF.R.U32.HI R4, RZ, 0x1, R24 ;  /* 0x00000001ff047819 */ /* 0x000fe40000011618 */
[----:B------:R-:W-:Y:S02]  /*0e70*/  LOP3.LUT R3, R3, 0xffff0, RZ, 0xc0, !PT ;  /* 0x000ffff003037812 */ /* 0x000fe400078ec0ff */
[----:B------:R-:W1:Y:S01]  /*0e80*/  LDC.64 R16, c[0x0][0x390] ;  /* 0x0000e400ff107b82 */ /* 0x000e620000000a00 */
[----:B------:R-:W-:Y:S02]  /*0e90*/  LOP3.LUT R5, R5, 0x1c, RZ, 0xc0, !PT ;  /* 0x0000001c05057812 */ /* 0x000fe400078ec0ff */
[----:B------:R-:W-:Y:S01]  /*0ea0*/  LOP3.LUT R3, R3, 0xc, R4, 0xf8, !PT ;  /* 0x0000000c03037812 */ /* 0x000fe200078ef804 */
[----:B------:R-:W-:Y:S01]  /*0eb0*/  IMAD.U32 R4, RZ, RZ, UR51 ;  /* 0x00000033ff047e24 */ /* 0x000fe2000f8e00ff */
[----:B------:R-:W-:-:S02]  /*0ec0*/  LOP3.LUT R5, R5, 0x20, R24, 0xf8, !PT ;  /* 0x0000002005057812 */ /* 0x000fc400078ef818 */
[----:B------:R-:W-:Y:S02]  /*0ed0*/  LEA R3, R0, R3, 0x7 ;  /* 0x0000000300037211 */ /* 0x000fe400078e38ff */
[----:B------:R-:W-:Y:S01]  /*0ee0*/  MOV R27, UR4 ;  /* 0x00000004001b7c02 */ /* 0x000fe20008000f00 */
[----:B------:R-:W-:Y:S01]  /*0ef0*/  VIADD R25, R5, UR61 ;  /* 0x0000003d05197c36 */ /* 0x000fe20008000000 */
[C---:B------:R-:W-:Y:S02]  /*0f00*/  IADD3 R0, PT, PT, R3.reuse, 0x40, RZ ;  /* 0x0000004003007810 */ /* 0x040fe40007ffe0ff */
[----:B------:R-:W-:Y:S01]  /*0f10*/  MOV R5, UR50 ;  /* 0x0000003200057c02 */ /* 0x000fe20008000f00 */
[-CC-:B0-----:R-:W-:Y:S02]  /*0f20*/  IMAD R23, R3, R2.reuse, R25.reuse ;  /* 0x0000000203177224 */ /* 0x181fe400078e0219 */
[----:B------:R-:W-:Y:S02]  /*0f30*/  IMAD R0, R0, R2, R25 ;  /* 0x0000000200007224 */ /* 0x000fe400078e0219 */
[----:B-1----:R-:W-:-:S04]  /*0f40*/  IMAD.WIDE R22, R23, 0x4, R16 ;  /* 0x0000000417167825 */ /* 0x002fc800078e0210 */
[----:B------:R-:W-:Y:S01]  /*0f50*/  IMAD.WIDE R16, R0, 0x4, R16 ;  /* 0x0000000400107825 */ /* 0x000fe200078e0210 */
[----:B------:R0:W-:Y:S03]  /*0f60*/  STG.E.128 desc[UR40][R22.64], R12 ;  /* 0x0000000c16007986 */ /* 0x0001e6000c101d28 */
[----:B------:R-:W-:-:S05]  /*0f70*/  IMAD.WIDE R20, R2, 0x4, R22 ;  /* 0x0000000402147825 */ /* 0x000fca00078e0216 */
[----:B------:R1:W-:Y:S01]  /*0f80*/  STG.E.128 desc[UR40][R20.64], R8 ;  /* 0x0000000814007986 */ /* 0x0003e2000c101d28 */
[----:B------:R-:W-:-:S05]  /*0f90*/  IMAD.WIDE R18, R2, 0x4, R20 ;  /* 0x0000000402127825 */ /* 0x000fca00078e0214 */
[----:B------:R2:W-:Y:S01]  /*0fa0*/  STG.E.128 desc[UR40][R18.64], R4 ;  /* 0x0000000412007986 */ /* 0x0005e2000c101d28 */
[----:B------:R-:W-:Y:S01]  /*0fb0*/  IMAD.WIDE R24, R2, 0x4, R18 ;  /* 0x0000000402187825 */ /* 0x000fe200078e0212 */
[----:B0-----:R-:W-:-:S03]  /*0fc0*/  MOV R13, UR54 ;  /* 0x00000036000d7c02 */ /* 0x001fc60008000f00 */
[----:B------:R-:W-:Y:S01]  /*0fd0*/  IMAD.U32 R12, RZ, RZ, UR55 ;  /* 0x00000037ff0c7e24 */ /* 0x000fe2000f8e00ff */
[----:B------:R-:W-:Y:S01]  /*0fe0*/  MOV R15, UR52 ;  /* 0x00000034000f7c02 */ /* 0x000fe20008000f00 */
[----:B------:R-:W-:Y:S02]  /*0ff0*/  IMAD.U32 R14, RZ, RZ, UR53 ;  /* 0x00000035ff0e7e24 */ /* 0x000fe4000f8e00ff */
[----:B-1----:R-:W-:Y:S01]  /*1000*/  IMAD.U32 R8, RZ, RZ, UR45 ;  /* 0x0000002dff087e24 */ /* 0x002fe2000f8e00ff */
[----:B------:R-:W-:Y:S01]  /*1010*/  MOV R9, UR44 ;  /* 0x0000002c00097c02 */ /* 0x000fe20008000f00 */
[----:B------:R-:W-:Y:S01]  /*1020*/  IMAD.U32 R10, RZ, RZ, UR43 ;  /* 0x0000002bff0a7e24 */ /* 0x000fe2000f8e00ff */
[----:B------:R-:W-:Y:S01]  /*1030*/  MOV R11, UR42 ;  /* 0x0000002a000b7c02 */ /* 0x000fe20008000f00 */
[----:B--2---:R-:W-:Y:S01]  /*1040*/  IMAD.U32 R4, RZ, RZ, UR59 ;  /* 0x0000003bff047e24 */ /* 0x004fe2000f8e00ff */
[----:B------:R-:W-:Y:S01]  /*1050*/  MOV R5, UR58 ;  /* 0x0000003a00057c02 */ /* 0x000fe20008000f00 */
[----:B------:R-:W-:Y:S01]  /*1060*/  IMAD.U32 R6, RZ, RZ, UR57 ;  /* 0x00000039ff067e24 */ /* 0x000fe2000f8e00ff */
[----:B------:R-:W-:Y:S01]  /*1070*/  MOV R7, UR56 ;  /* 0x0000003800077c02 */ /* 0x000fe20008000f00 */
[----:B------:R0:W-:Y:S04]  /*1080*/  STG.E.128 desc[UR40][R24.64], R8 ;  /* 0x0000000818007986 */ /* 0x0001e8000c101d28 */
[----:B------:R1:W-:Y:S04]  /*1090*/  STG.E.128 desc[UR40][R22.64+0x100], R4 ;  /* 0x0001000416007986 */ /* 0x0003e8000c101d28 */
[----:B------:R2:W-:Y:S01]  /*10a0*/  STG.E.128 desc[UR40][R20.64+0x100], R12 ;  /* 0x0001000c14007986 */ /* 0x0005e2000c101d28 */
[----:B0-----:R-:W-:Y:S01]  /*10b0*/  IMAD.U32 R8, RZ, RZ, UR39 ;  /* 0x00000027ff087e24 */ /* 0x001fe2000f8e00ff */
[----:B------:R-:W-:Y:S01]  /*10c0*/  MOV R9, UR38 ;  /* 0x0000002600097c02 */ /* 0x000fe20008000f00 */
[----:B------:R-:W-:Y:S01]  /*10d0*/  IMAD.U32 R10, RZ, RZ, UR37 ;  /* 0x00000025ff0a7e24 */ /* 0x000fe2000f8e00ff */
[----:B------:R-:W-:Y:S01]  /*10e0*/  MOV R11, UR36 ;  /* 0x00000024000b7c02 */ /* 0x000fe20008000f00 */
        /* <DEDUP_REMOVED lines=8> */
[----:B------:R0:W-:Y:S01]  /*1170*/  STG.E.128 desc[UR40][R18.64+0x100], R4 ;  /* 0x0001000412007986 */ /* 0x0001e2000c101d28 */
[----:B------:R-:W-:Y:S01]  /*1180*/  IMAD.U32 R20, RZ, RZ, UR19 ;  /* 0x00000013ff147e24 */ /* 0x000fe2000f8e00ff */
[----:B------:R-:W-:Y:S01]  /*1190*/  MOV R21, UR18 ;  /* 0x0000001200157c02 */ /* 0x000fe20008000f00 */
[----:B------:R-:W-:Y:S01]  /*11a0*/  IMAD.U32 R22, RZ, RZ, UR17 ;  /* 0x00000011ff167e24 */ /* 0x000fe2000f8e00ff */
[----:B------:R1:W-:Y:S01]  /*11b0*/  STG.E.128 desc[UR40][R24.64+0x100], R8 ;  /* 0x0001000818007986 */ /* 0x0003e2000c101d28 */
[----:B------:R-:W-:-:S03]  /*11c0*/  MOV R23, UR16 ;  /* 0x0000001000177c02 */ /* 0x000fc60008000f00 */
[----:B------:R2:W-:Y:S01]  /*11d0*/  STG.E.128 desc[UR40][R16.64], R12 ;  /* 0x0000000c10007986 */ /* 0x0005e2000c101d28 */
[----:B0-----:R-:W-:Y:S01]  /*11e0*/  IMAD.U32 R4, RZ, RZ, UR27 ;  /* 0x0000001bff047e24 */ /* 0x001fe2000f8e00ff */
[----:B------:R-:W-:Y:S01]  /*11f0*/  MOV R5, UR26 ;  /* 0x0000001a00057c02 */ /* 0x000fe20008000f00 */
[----:B------:R-:W-:Y:S01]  /*1200*/  IMAD.U32 R6, RZ, RZ, UR25 ;  /* 0x00000019ff067e24 */ /* 0x000fe2000f8e00ff */
[----:B------:R-:W-:Y:S01]  /*1210*/  MOV R7, UR24 ;  /* 0x0000001800077c02 */ /* 0x000fe20008000f00 */
[----:B-1----:R-:W-:Y:S01]  /*1220*/  IMAD.WIDE R10, R2, 0x4, R16 ;  /* 0x00000004020a7825 */ /* 0x002fe200078e0210 */
[----:B------:R-:W-:-:S03]  /*1230*/  MOV R25, UR6 ;  /* 0x0000000600197c02 */ /* 0x000fc60008000f00 */
[----:B--2---:R-:W-:Y:S01]  /*1240*/  IMAD.U32 R12, RZ, RZ, UR11 ;  /* 0x0000000bff0c7e24 */ /* 0x004fe2000f8e00ff */
[----:B------:R-:W-:Y:S01]  /*1250*/  MOV R13, UR10 ;  /* 0x0000000a000d7c02 */ /* 0x000fe20008000f00 */
[C---:B------:R-:W-:Y:S01]  /*1260*/  IMAD.WIDE R8, R2.reuse, 0x4, R10 ;  /* 0x0000000402087825 */ /* 0x040fe200078e020a */
[----:B------:R-:W-:Y:S01]  /*1270*/  MOV R15, UR8 ;  /* 0x00000008000f7c02 */ /* 0x000fe20008000f00 */
[----:B------:R0:W-:Y:S02]  /*1280*/  STG.E.128 desc[UR40][R10.64], R4 ;  /* 0x000000040a007986 */ /* 0x0001e4000c101d28 */
[----:B------:R-:W-:Y:S02]  /*1290*/  IMAD.U32 R14, RZ, RZ, UR9 ;  /* 0x00000009ff0e7e24 */ /* 0x000fe4000f8e00ff */
[----:B------:R-:W-:Y:S01]  /*12a0*/  IMAD.WIDE R2, R2, 0x4, R8 ;  /* 0x0000000402027825 */ /* 0x000fe200078e0208 */
[----:B------:R1:W-:Y:S03]  /*12b0*/  STG.E.128 desc[UR40][R8.64], R20 ;  /* 0x0000001408007986 */ /* 0x0003e6000c101d28 */
[----:B------:R-:W-:Y:S01]  /*12c0*/  IMAD.U32 R24, RZ, RZ, UR7 ;  /* 0x00000007ff187e24 */ /* 0x000fe2000f8e00ff */
        /* <DEDUP_REMOVED lines=13> */
[----:B------:R-:W-:Y:S04]  /*13a0*/  STG.E.128 desc[UR40][R16.64+0x100], R4 ;  /* 0x0001000410007986 */ /* 0x000fe8000c101d28 */
[----:B------:R-:W-:Y:S04]  /*13b0*/  STG.E.128 desc[UR40][R10.64+0x100], R12 ;  /* 0x0001000c0a007986 */ /* 0x000fe8000c101d28 */
[----:B------:R-:W-:Y:S04]  /*13c0*/  STG.E.128 desc[UR40][R8.64+0x100], R20 ;  /* 0x0001001408007986 */ /* 0x000fe8000c101d28 */
[----:B------:R-:W-:Y:S01]  /*13d0*/  STG.E.128 desc[UR40][R2.64+0x100], R24 ;  /* 0x0001001802007986 */ /* 0x000fe2000c101d28 */
[----:B------:R-:W-:Y:S05]  /*13e0*/  EXIT ;  /* 0x000000000000794d */ /* 0x000fea0003800000 */
.L_x_4:
[----:B------:R-:W-:-:S00]  /*13f0*/  BRA `(.L_x_4) ;  /* 0xfffffffc00fc7947 */ /* 0x000fc0000383ffff */
[----:B------:R-:W-:-:S00]  /*1400*/  NOP ;  /* 0x0000000000007918 */ /* 0x000fc00000000000 */
[----:B------:R-:W-:-:S00]  /*1410*/  NOP ;  /* 0x0000000000007918 */ /* 0x000fc00000000000 */
[----:B------:R-:W-:-:S00]  /*1420*/  NOP ;  /* 0x0000000000007918 */ /* 0x000fc00000000000 */
[----:B------:R-:W-:-:S00]  /*1430*/  NOP ;  /* 0x0000000000007918 */ /* 0x000fc00000000000 */
[----:B------:R-:W-:-:S00]  /*1440*/  NOP ;  /* 0x0000000000007918 */ /* 0x000fc00000000000 */
[----:B------:R-:W-:-:S00]  /*1450*/  NOP ;  /* 0x0000000000007918 */ /* 0x000fc00000000000 */
[----:B------:R-:W-:-:S00]  /*1460*/  NOP ;  /* 0x0000000000007918 */ /* 0x000fc00000000000 */
[----:B------:R-:W-:-:S00]  /*1470*/  NOP ;  /* 0x0000000000007918 */ /* 0x000fc00000000000 */
.L_x_5:


//--------------------- .nv.shared._Z5SgemmILi128ELi8ELi128ELi8ELi8ELb0EEvPfS0_S0_iii --------------------------
	.section	.nv.shared._Z5SgemmILi128ELi8ELi128ELi8ELi8ELb0EEvPfS0_S0_iii,"aw",@nobits
	.sectionflags	@""
	.align	16
.nv.shared._Z5SgemmILi128ELi8ELi128ELi8ELi8ELb0EEvPfS0_S0_iii:
	.zero		17408


//--------------------- .nv.shared.reserved.0     --------------------------
	.section	.nv.shared.reserved.0,"aw",@nobits
	.weak		__nv_reservedSMEM_offset_0_alias
	.size		__nv_reservedSMEM_offset_0_alias, 0, 64
	.other		__nv_reservedSMEM_offset_0_alias,@"STO_CUDA_RESERVED_SHARED STV_DEFAULT"
__nv_reservedSMEM_offset_0_alias:
	.zero		0
	.zero		64


//--------------------- .nv.constant0._Z5SgemmILi128ELi8ELi128ELi8ELi8ELb0EEvPfS0_S0_iii --------------------------
	.section	.nv.constant0._Z5SgemmILi128ELi8ELi128ELi8ELi8ELb0EEvPfS0_S0_iii,"a",@progbits
	.sectionflags	@""
	.align	4
.nv.constant0._Z5SgemmILi128ELi8ELi128ELi8ELi8ELb0EEvPfS0_S0_iii:
	.zero		932


//--------------------- SYMBOLS --------------------------

	.type		.nv.reservedSmem.offset0,@object
	.size		.nv.reservedSmem.offset0,0x4
	.type		.nv.reservedSmem.cap,@object
	.size		.nv.reservedSmem.cap,0x4
